//
// Generated by NVIDIA NVVM Compiler
//
// Compiler Build ID: CL-36424714
// Cuda compilation tools, release 13.0, V13.0.88
// Based on NVVM 20.0.0
//

.version 9.0
.target sm_100
.address_size 64

	// .globl	_Z12doublifyKernPf

.visible .entry _Z12doublifyKernPf(
	.param .u64 .ptr .align 1 _Z12doublifyKernPf_param_0
)
{
	.reg .b32 	%r<5>;
	.reg .b32 	%f<3>;
	.reg .b64 	%rd<5>;

	ld.param.u64 	%rd1, [_Z12doublifyKernPf_param_0];
	cvta.to.global.u64 	%rd2, %rd1;
	mov.u32 	%r1, %tid.x;
	mov.u32 	%r2, %ctaid.x;
	shl.b32 	%r3, %r2, 2;
	add.s32 	%r4, %r3, %r1;
	mul.wide.s32 	%rd3, %r4, 4;
	add.s64 	%rd4, %rd2, %rd3;
	ld.global.f32 	%f1, [%rd4];
	add.f32 	%f2, %f1, %f1;
	st.global.f32 	[%rd4], %f2;
	ret;

}
	// .globl	_Z7sumKernPjS_
.visible .entry _Z7sumKernPjS_(
	.param .u64 .ptr .align 1 _Z7sumKernPjS__param_0,
	.param .u64 .ptr .align 1 _Z7sumKernPjS__param_1
)
{
	.reg .pred 	%p<4>;
	.reg .b32 	%r<17>;
	.reg .b64 	%rd<9>;

	ld.param.u64 	%rd3, [_Z7sumKernPjS__param_0];
	ld.param.u64 	%rd2, [_Z7sumKernPjS__param_1];
	cvta.to.global.u64 	%rd1, %rd3;
	mov.u32 	%r1, %tid.x;
	mov.u32 	%r15, %ntid.x;
	shl.b32 	%r3, %r1, 1;
	mov.b32 	%r16, 1;
$L__BB1_1:
	setp.ge.u32 	%p1, %r1, %r15;
	@%p1 bra 	$L__BB1_3;
	mul.lo.s32 	%r9, %r3, %r16;
	add.s32 	%r10, %r9, %r16;
	mul.wide.s32 	%rd4, %r10, 4;
	add.s64 	%rd5, %rd1, %rd4;
	ld.global.u32 	%r11, [%rd5];
	mul.wide.s32 	%rd6, %r9, 4;
	add.s64 	%rd7, %rd1, %rd6;
	ld.global.u32 	%r12, [%rd7];
	add.s32 	%r13, %r12, %r11;
	st.global.u32 	[%rd7], %r13;
$L__BB1_3:
	shl.b32 	%r16, %r16, 1;
	shr.u32 	%r7, %r15, 1;
	bar.sync 	0;
	setp.gt.u32 	%p2, %r15, 1;
	mov.u32 	%r15, %r7;
	@%p2 bra 	$L__BB1_1;
	setp.ne.s32 	%p3, %r1, 0;
	@%p3 bra 	$L__BB1_6;
	ld.global.u32 	%r14, [%rd1];
	cvta.to.global.u64 	%rd8, %rd2;
	st.global.u32 	[%rd8], %r14;
$L__BB1_6:
	ret;

}
	// .globl	_Z8prodKernPjS_S_Pm
.visible .entry _Z8prodKernPjS_S_Pm(
	.param .u64 .ptr .align 1 _Z8prodKernPjS_S_Pm_param_0,
	.param .u64 .ptr .align 1 _Z8prodKernPjS_S_Pm_param_1,
	.param .u64 .ptr .align 1 _Z8prodKernPjS_S_Pm_param_2,
	.param .u64 .ptr .align 1 _Z8prodKernPjS_S_Pm_param_3
)
{
	.reg .pred 	%p<2>;
	.reg .b32 	%r<8>;
	.reg .b64 	%rd<15>;

	ld.param.u64 	%rd2, [_Z8prodKernPjS_S_Pm_param_0];
	ld.param.u64 	%rd3, [_Z8prodKernPjS_S_Pm_param_1];
	ld.param.u64 	%rd4, [_Z8prodKernPjS_S_Pm_param_2];
	ld.param.u64 	%rd5, [_Z8prodKernPjS_S_Pm_param_3];
	cvta.to.global.u64 	%rd6, %rd5;
	mov.u32 	%r1, %ctaid.x;
	mov.u32 	%r2, %ntid.x;
	mov.u32 	%r3, %tid.x;
	mad.lo.s32 	%r4, %r1, %r2, %r3;
	cvt.s64.s32 	%rd1, %r4;
	ld.global.u64 	%rd7, [%rd6];
	setp.le.u64 	%p1, %rd7, %rd1;
	@%p1 bra 	$L__BB2_2;
	cvta.to.global.u64 	%rd8, %rd2;
	cvta.to.global.u64 	%rd9, %rd3;
	cvta.to.global.u64 	%rd10, %rd4;
	shl.b64 	%rd11, %rd1, 2;
	add.s64 	%rd12, %rd8, %rd11;
	ld.global.u32 	%r5, [%rd12];
	add.s64 	%rd13, %rd9, %rd11;
	ld.global.u32 	%r6, [%rd13];
	mul.lo.s32 	%r7, %r6, %r5;
	add.s64 	%rd14, %rd10, %rd11;
	st.global.u32 	[%rd14], %r7;
$L__BB2_2:
	ret;

}


// ===== COMPILED SASS (sm_100) =====

	.target	sm_100

	.elftype	@"ET_EXEC"


//--------------------- .note.nv.tkinfo           --------------------------
	.section	.note.nv.tkinfo,"",@"SHT_NOTE"
	.sectionflags	@"SHF_NOTE_NV_TKINFO"
	.tkinfo
        /*0018*/ 	.word	0x00000002
        /*0030*/ 	.string	""
        /*0030*/ 	.string	"ptxas"
        /*0030*/ 	.string	"Cuda compilation tools, release 13.0, V13.0.88"
        /*0030*/ 	.string	"Build cuda_13.0.r13.0/compiler.36424714_0"
        /*0030*/ 	.string	"-arch sm_100 -m 64 "



//--------------------- .note.nv.cuinfo           --------------------------
	.section	.note.nv.cuinfo,"",@"SHT_NOTE"
	.sectionflags	@"SHF_NOTE_NV_CUINFO"
        /*0018*/ 	.short	0x0002
        /*001a*/ 	.short	0x0064
        /*001c*/ 	.short	0x0082
	.zero		2


//--------------------- .nv.info                  --------------------------
	.section	.nv.info,"",@"SHT_CUDA_INFO"
	.align	4


	//----- nvinfo : EIATTR_REGCOUNT
	.align		4
        /*0000*/ 	.byte	0x04, 0x2f
        /*0002*/ 	.short	(.L_1 - .L_0)
	.align		4
.L_0:
        /*0004*/ 	.word	index@(_Z12doublifyKernPf)
        /*0008*/ 	.word	0x00000008


	//----- nvinfo : EIATTR_FRAME_SIZE
	.align		4
.L_1:
        /*000c*/ 	.byte	0x04, 0x11
        /*000e*/ 	.short	(.L_3 - .L_2)
	.align		4
.L_2:
        /*0010*/ 	.word	index@(_Z12doublifyKernPf)
        /*0014*/ 	.word	0x00000000


	//----- nvinfo : EIATTR_REGCOUNT
	.align		4
.L_3:
        /*0018*/ 	.byte	0x04, 0x2f
        /*001a*/ 	.short	(.L_5 - .L_4)
	.align		4
.L_4:
        /*001c*/ 	.word	index@(_Z7sumKernPjS_)
        /*0020*/ 	.word	0x0000000c


	//----- nvinfo : EIATTR_FRAME_SIZE
	.align		4
.L_5:
        /*0024*/ 	.byte	0x04, 0x11
        /*0026*/ 	.short	(.L_7 - .L_6)
	.align		4
.L_6:
        /*0028*/ 	.word	index@(_Z7sumKernPjS_)
        /*002c*/ 	.word	0x00000000


	//----- nvinfo : EIATTR_REGCOUNT
	.align		4
.L_7:
        /*0030*/ 	.byte	0x04, 0x2f
        /*0032*/ 	.short	(.L_9 - .L_8)
	.align		4
.L_8:
        /*0034*/ 	.word	index@(_Z8prodKernPjS_S_Pm)
        /*0038*/ 	.word	0x0000000c


	//----- nvinfo : EIATTR_FRAME_SIZE
	.align		4
.L_9:
        /*003c*/ 	.byte	0x04, 0x11
        /*003e*/ 	.short	(.L_11 - .L_10)
	.align		4
.L_10:
        /*0040*/ 	.word	index@(_Z8prodKernPjS_S_Pm)
        /*0044*/ 	.word	0x00000000


	//----- nvinfo : EIATTR_MIN_STACK_SIZE
	.align		4
.L_11:
        /*0048*/ 	.byte	0x04, 0x12
        /*004a*/ 	.short	(.L_13 - .L_12)
	.align		4
.L_12:
        /*004c*/ 	.word	index@(_Z8prodKernPjS_S_Pm)
        /*0050*/ 	.word	0x00000000


	//----- nvinfo : EIATTR_MIN_STACK_SIZE
	.align		4
.L_13:
        /*0054*/ 	.byte	0x04, 0x12
        /*0056*/ 	.short	(.L_15 - .L_14)
	.align		4
.L_14:
        /*0058*/ 	.word	index@(_Z7sumKernPjS_)
        /*005c*/ 	.word	0x00000000


	//----- nvinfo : EIATTR_MIN_STACK_SIZE
	.align		4
.L_15:
        /*0060*/ 	.byte	0x04, 0x12
        /*0062*/ 	.short	(.L_17 - .L_16)
	.align		4
.L_16:
        /*0064*/ 	.word	index@(_Z12doublifyKernPf)
        /*0068*/ 	.word	0x00000000
.L_17:


//--------------------- .nv.compat                --------------------------
	.section	.nv.compat,"",@"SHT_CUDA_COMPAT_INFO"
	.align	4
        /*0000*/ 	.byte	0x02, 0x09, 0x00, 0x00, 0x02, 0x02, 0x01, 0x00, 0x02, 0x05, 0x05, 0x00, 0x03, 0x07, 0x01, 0x01
        /*0010*/ 	.byte	0x02, 0x03, 0x00, 0x00, 0x02, 0x06, 0x01, 0x00, 0x04, 0x0b, 0x08, 0x00, 0x09, 0x00, 0x00, 0x00
        /*0020*/ 	.byte	0x00, 0x00, 0x00, 0x00


//--------------------- .nv.info._Z8prodKernPjS_S_Pm --------------------------
	.section	.nv.info._Z8prodKernPjS_S_Pm,"",@"SHT_CUDA_INFO"
	.sectionflags	@""
	.align	4


	//----- nvinfo : EIATTR_CUDA_API_VERSION
	.align		4
        /*0000*/ 	.byte	0x04, 0x37
        /*0002*/ 	.short	(.L_19 - .L_18)
.L_18:
        /*0004*/ 	.word	0x00000082


	//----- nvinfo : EIATTR_KPARAM_INFO
	.align		4
.L_19:
        /*0008*/ 	.byte	0x04, 0x17
        /*000a*/ 	.short	(.L_21 - .L_20)
.L_20:
        /*000c*/ 	.word	0x00000000
        /*0010*/ 	.short	0x0003
        /*0012*/ 	.short	0x0018
        /*0014*/ 	.byte	0x00, 0xf5, 0x21, 0x00


	//----- nvinfo : EIATTR_KPARAM_INFO
	.align		4
.L_21:
        /*0018*/ 	.byte	0x04, 0x17
        /*001a*/ 	.short	(.L_23 - .L_22)
.L_22:
        /*001c*/ 	.word	0x00000000
        /*0020*/ 	.short	0x0002
        /*0022*/ 	.short	0x0010
        /*0024*/ 	.byte	0x00, 0xf5, 0x21, 0x00


	//----- nvinfo : EIATTR_KPARAM_INFO
	.align		4
.L_23:
        /*0028*/ 	.byte	0x04, 0x17
        /*002a*/ 	.short	(.L_25 - .L_24)
.L_24:
        /*002c*/ 	.word	0x00000000
        /*0030*/ 	.short	0x0001
        /*0032*/ 	.short	0x0008
        /*0034*/ 	.byte	0x00, 0xf5, 0x21, 0x00


	//----- nvinfo : EIATTR_KPARAM_INFO
	.align		4
.L_25:
        /*0038*/ 	.byte	0x04, 0x17
        /*003a*/ 	.short	(.L_27 - .L_26)
.L_26:
        /*003c*/ 	.word	0x00000000
        /*0040*/ 	.short	0x0000
        /*0042*/ 	.short	0x0000
        /*0044*/ 	.byte	0x00, 0xf5, 0x21, 0x00


	//----- nvinfo : EIATTR_SPARSE_MMA_MASK
	.align		4
.L_27:
        /*0048*/ 	.byte	0x03, 0x50
        /*004a*/ 	.short	0x0000


	//----- nvinfo : EIATTR_MAXREG_COUNT
	.align		4
        /*004c*/ 	.byte	0x03, 0x1b
        /*004e*/ 	.short	0x00ff


	//----- nvinfo : EIATTR_MERCURY_ISA_VERSION
	.align		4
        /*0050*/ 	.byte	0x03, 0x5f
        /*0052*/ 	.short	0x0101


	//----- nvinfo : EIATTR_VRC_CTA_INIT_COUNT
	.align		4
        /*0054*/ 	.byte	0x02, 0x4a
	.zero		1
	.zero		1


	//----- nvinfo : EIATTR_EXIT_INSTR_OFFSETS
	.align		4
        /*0058*/ 	.byte	0x04, 0x1c
        /*005a*/ 	.short	(.L_29 - .L_28)


	//   ....[0]....
.L_28:
        /*005c*/ 	.word	0x000000b0


	//   ....[1]....
        /*0060*/ 	.word	0x000001a0


	//----- nvinfo : EIATTR_CBANK_PARAM_SIZE
	.align		4
.L_29:
        /*0064*/ 	.byte	0x03, 0x19
        /*0066*/ 	.short	0x0020


	//----- nvinfo : EIATTR_PARAM_CBANK
	.align		4
        /*0068*/ 	.byte	0x04, 0x0a
        /*006a*/ 	.short	(.L_31 - .L_30)
	.align		4
.L_30:
        /*006c*/ 	.word	index@(.nv.constant0._Z8prodKernPjS_S_Pm)
        /*0070*/ 	.short	0x0380
        /*0072*/ 	.short	0x0020


	//----- nvinfo : EIATTR_SW_WAR
	.align		4
.L_31:
        /*0074*/ 	.byte	0x04, 0x36
        /*0076*/ 	.short	(.L_33 - .L_32)
.L_32:
        /*0078*/ 	.word	0x00000008
.L_33:


//--------------------- .nv.info._Z7sumKernPjS_   --------------------------
	.section	.nv.info._Z7sumKernPjS_,"",@"SHT_CUDA_INFO"
	.sectionflags	@""
	.align	4


	//----- nvinfo : EIATTR_CUDA_API_VERSION
	.align		4
        /*0000*/ 	.byte	0x04, 0x37
        /*0002*/ 	.short	(.L_35 - .L_34)
.L_34:
        /*0004*/ 	.word	0x00000082


	//----- nvinfo : EIATTR_KPARAM_INFO
	.align		4
.L_35:
        /*0008*/ 	.byte	0x04, 0x17
        /*000a*/ 	.short	(.L_37 - .L_36)
.L_36:
        /*000c*/ 	.word	0x00000000
        /*0010*/ 	.short	0x0001
        /*0012*/ 	.short	0x0008
        /*0014*/ 	.byte	0x00, 0xf5, 0x21, 0x00


	//----- nvinfo : EIATTR_KPARAM_INFO
	.align		4
.L_37:
        /*0018*/ 	.byte	0x04, 0x17
        /*001a*/ 	.short	(.L_39 - .L_38)
.L_38:
        /*001c*/ 	.word	0x00000000
        /*0020*/ 	.short	0x0000
        /*0022*/ 	.short	0x0000
        /*0024*/ 	.byte	0x00, 0xf5, 0x21, 0x00


	//----- nvinfo : EIATTR_SPARSE_MMA_MASK
	.align		4
.L_39:
        /*0028*/ 	.byte	0x03, 0x50
        /*002a*/ 	.short	0x0000


	//----- nvinfo : EIATTR_MAXREG_COUNT
	.align		4
        /*002c*/ 	.byte	0x03, 0x1b
        /*002e*/ 	.short	0x00ff


	//----- nvinfo : EIATTR_NUM_BARRIERS
	.align		4
        /*0030*/ 	.byte	0x02, 0x4c
        /*0032*/ 	.byte	0x01
	.zero		1


	//----- nvinfo : EIATTR_MERCURY_ISA_VERSION
	.align		4
        /*0034*/ 	.byte	0x03, 0x5f
        /*0036*/ 	.short	0x0101


	//----- nvinfo : EIATTR_VRC_CTA_INIT_COUNT
	.align		4
        /*0038*/ 	.byte	0x02, 0x4a
	.zero		1
	.zero		1


	//----- nvinfo : EIATTR_EXIT_INSTR_OFFSETS
	.align		4
        /*003c*/ 	.byte	0x04, 0x1c
        /*003e*/ 	.short	(.L_41 - .L_40)


	//   ....[0]....
.L_40:
        /*0040*/ 	.word	0x000001a0


	//   ....[1]....
        /*0044*/ 	.word	0x000001f0


	//----- nvinfo : EIATTR_CRS_STACK_SIZE
	.align		4
.L_41:
        /*0048*/ 	.byte	0x04, 0x1e
        /*004a*/ 	.short	(.L_43 - .L_42)
.L_42:
        /*004c*/ 	.word	0x00000000


	//----- nvinfo : EIATTR_CBANK_PARAM_SIZE
	.align		4
.L_43:
        /*0050*/ 	.byte	0x03, 0x19
        /*0052*/ 	.short	0x0010


	//----- nvinfo : EIATTR_PARAM_CBANK
	.align		4
        /*0054*/ 	.byte	0x04, 0x0a
        /*0056*/ 	.short	(.L_45 - .L_44)
	.align		4
.L_44:
        /*0058*/ 	.word	index@(.nv.constant0._Z7sumKernPjS_)
        /*005c*/ 	.short	0x0380
        /*005e*/ 	.short	0x0010


	//----- nvinfo : EIATTR_SW_WAR
	.align		4
.L_45:
        /*0060*/ 	.byte	0x04, 0x36
        /*0062*/ 	.short	(.L_47 - .L_46)
.L_46:
        /*0064*/ 	.word	0x00000008
.L_47:


//--------------------- .nv.info._Z12doublifyKernPf --------------------------
	.section	.nv.info._Z12doublifyKernPf,"",@"SHT_CUDA_INFO"
	.sectionflags	@""
	.align	4


	//----- nvinfo : EIATTR_CUDA_API_VERSION
	.align		4
        /*0000*/ 	.byte	0x04, 0x37
        /*0002*/ 	.short	(.L_49 - .L_48)
.L_48:
        /*0004*/ 	.word	0x00000082


	//----- nvinfo : EIATTR_KPARAM_INFO
	.align		4
.L_49:
        /*0008*/ 	.byte	0x04, 0x17
        /*000a*/ 	.short	(.L_51 - .L_50)
.L_50:
        /*000c*/ 	.word	0x00000000
        /*0010*/ 	.short	0x0000
        /*0012*/ 	.short	0x0000
        /*0014*/ 	.byte	0x00, 0xf5, 0x21, 0x00


	//----- nvinfo : EIATTR_SPARSE_MMA_MASK
	.align		4
.L_51:
        /*0018*/ 	.byte	0x03, 0x50
        /*001a*/ 	.short	0x0000


	//----- nvinfo : EIATTR_MAXREG_COUNT
	.align		4
        /*001c*/ 	.byte	0x03, 0x1b
        /*001e*/ 	.short	0x00ff


	//----- nvinfo : EIATTR_MERCURY_ISA_VERSION
	.align		4
        /*0020*/ 	.byte	0x03, 0x5f
        /*0022*/ 	.short	0x0101


	//----- nvinfo : EIATTR_VRC_CTA_INIT_COUNT
	.align		4
        /*0024*/ 	.byte	0x02, 0x4a
	.zero		1
	.zero		1


	//----- nvinfo : EIATTR_EXIT_INSTR_OFFSETS
	.align		4
        /*0028*/ 	.byte	0x04, 0x1c
        /*002a*/ 	.short	(.L_53 - .L_52)


	//   ....[0]....
.L_52:
        /*002c*/ 	.word	0x000000a0


	//----- nvinfo : EIATTR_CBANK_PARAM_SIZE
	.align		4
.L_53:
        /*0030*/ 	.byte	0x03, 0x19
        /*0032*/ 	.short	0x0008


	//----- nvinfo : EIATTR_PARAM_CBANK
	.align		4
        /*0034*/ 	.byte	0x04, 0x0a
        /*0036*/ 	.short	(.L_55 - .L_54)
	.align		4
.L_54:
        /*0038*/ 	.word	index@(.nv.constant0._Z12doublifyKernPf)
        /*003c*/ 	.short	0x0380
        /*003e*/ 	.short	0x0008


	//----- nvinfo : EIATTR_SW_WAR
	.align		4
.L_55:
        /*0040*/ 	.byte	0x04, 0x36
        /*0042*/ 	.short	(.L_57 - .L_56)
.L_56:
        /*0044*/ 	.word	0x00000008
.L_57:


//--------------------- .nv.callgraph             --------------------------
	.section	.nv.callgraph,"",@"SHT_CUDA_CALLGRAPH"
	.align	4
	.sectionentsize	8
	.align		4
        /*0000*/ 	.word	0x00000000
	.align		4
        /*0004*/ 	.word	0xffffffff
	.align		4
        /*0008*/ 	.word	0x00000000
	.align		4
        /*000c*/ 	.word	0xfffffffe
	.align		4
        /*0010*/ 	.word	0x00000000
	.align		4
        /*0014*/ 	.word	0xfffffffd
	.align		4
        /*0018*/ 	.word	0x00000000
	.align		4
        /*001c*/ 	.word	0xfffffffc


//--------------------- .text._Z8prodKernPjS_S_Pm --------------------------
	.section	.text._Z8prodKernPjS_S_Pm,"ax",@progbits
	.align	128
        .global         _Z8prodKernPjS_S_Pm
        .type           _Z8prodKernPjS_S_Pm,@function
        .size           _Z8prodKernPjS_S_Pm,(.L_x_6 - _Z8prodKernPjS_S_Pm)
        .other          _Z8prodKernPjS_S_Pm,@"STO_CUDA_ENTRY STV_DEFAULT"
_Z8prodKernPjS_S_Pm:
.text._Z8prodKernPjS_S_Pm:
[----:B------:R-:W-:Y:S08]  /*0000*/  LDC R1, c[0x0][0x37c] ;  /* 0x0000df00ff017b82 */ /* 0x000ff00000000800 */
[----:B------:R-:W0:Y:S01]  /*0010*/  LDC.64 R2, c[0x0][0x398] ;  /* 0x0000e600ff027b82 */ /* 0x000e220000000a00 */
[----:B------:R-:W0:Y:S02]  /*0020*/  LDCU.64 UR4, c[0x0][0x358] ;  /* 0x00006b00ff0477ac */ /* 0x000e240008000a00 */
[----:B0-----:R-:W2:Y:S05]  /*0030*/  LDG.E.64 R2, desc[UR4][R2.64] ;  /* 0x0000000402027981 */ /* 0x001eaa000c1e1b00 */
[----:B------:R-:W0:Y:S01]  /*0040*/  S2UR UR6, SR_CTAID.X ;  /* 0x00000000000679c3 */ /* 0x000e220000002500 */
[----:B------:R-:W0:Y:S07]  /*0050*/  S2R R0, SR_TID.X ;  /* 0x0000000000007919 */ /* 0x000e2e0000002100 */
[----:B------:R-:W0:Y:S02]  /*0060*/  LDC R5, c[0x0][0x360] ;  /* 0x0000d800ff057b82 */ /* 0x000e240000000800 */
[----:B0-----:R-:W-:-:S05]  /*0070*/  IMAD R5, R5, UR6, R0 ;  /* 0x0000000605057c24 */ /* 0x001fca000f8e0200 */
[----:B------:R-:W-:Y:S02]  /*0080*/  SHF.R.S32.HI R0, RZ, 0x1f, R5 ;  /* 0x0000001fff007819 */ /* 0x000fe40000011405 */
[----:B--2---:R-:W-:-:S04]  /*0090*/  ISETP.GT.U32.AND P0, PT, R2, R5, PT ;  /* 0x000000050200720c */ /* 0x004fc80003f04070 */
[----:B------:R-:W-:-:S13]  /*00a0*/  ISETP.GT.U32.AND.EX P0, PT, R3, R0, PT, P0 ;  /* 0x000000000300720c */ /* 0x000fda0003f04100 */
[----:B------:R-:W-:Y:S05]  /*00b0*/  @!P0 EXIT ;  /* 0x000000000000894d */ /* 0x000fea0003800000 */
[----:B------:R-:W0:Y:S01]  /*00c0*/  LDCU.128 UR8, c[0x0][0x380] ;  /* 0x00007000ff0877ac */ /* 0x000e220008000c00 */
[C---:B------:R-:W-:Y:S01]  /*00d0*/  IMAD.SHL.U32 R6, R5.reuse, 0x4, RZ ;  /* 0x0000000405067824 */ /* 0x040fe200078e00ff */
[----:B------:R-:W-:Y:S01]  /*00e0*/  SHF.L.U64.HI R0, R5, 0x2, R0 ;  /* 0x0000000205007819 */ /* 0x000fe20000010200 */
[----:B------:R-:W1:Y:S03]  /*00f0*/  LDCU.64 UR6, c[0x0][0x390] ;  /* 0x00007200ff0677ac */ /* 0x000e660008000a00 */
[C---:B0-----:R-:W-:Y:S02]  /*0100*/  IADD3 R4, P1, PT, R6.reuse, UR10, RZ ;  /* 0x0000000a06047c10 */ /* 0x041fe4000ff3e0ff */
[----:B------:R-:W-:Y:S02]  /*0110*/  IADD3 R2, P0, PT, R6, UR8, RZ ;  /* 0x0000000806027c10 */ /* 0x000fe4000ff1e0ff */
[----:B------:R-:W-:-:S02]  /*0120*/  IADD3.X R5, PT, PT, R0, UR11, RZ, P1, !PT ;  /* 0x0000000b00057c10 */ /* 0x000fc40008ffe4ff */
[----:B------:R-:W-:-:S04]  /*0130*/  IADD3.X R3, PT, PT, R0, UR9, RZ, P0, !PT ;  /* 0x0000000900037c10 */ /* 0x000fc800087fe4ff */
[----:B------:R-:W2:Y:S04]  /*0140*/  LDG.E R5, desc[UR4][R4.64] ;  /* 0x0000000404057981 */ /* 0x000ea8000c1e1900 */
[----:B------:R-:W2:Y:S01]  /*0150*/  LDG.E R2, desc[UR4][R2.64] ;  /* 0x0000000402027981 */ /* 0x000ea2000c1e1900 */
[----:B-1----:R-:W-:-:S04]  /*0160*/  IADD3 R6, P0, PT, R6, UR6, RZ ;  /* 0x0000000606067c10 */ /* 0x002fc8000ff1e0ff */
[----:B------:R-:W-:Y:S01]  /*0170*/  IADD3.X R7, PT, PT, R0, UR7, RZ, P0, !PT ;  /* 0x0000000700077c10 */ /* 0x000fe200087fe4ff */
[----:B--2---:R-:W-:-:S05]  /*0180*/  IMAD R9, R2, R5, RZ ;  /* 0x0000000502097224 */ /* 0x004fca00078e02ff */
[----:B------:R-:W-:Y:S01]  /*0190*/  STG.E desc[UR4][R6.64], R9 ;  /* 0x0000000906007986 */ /* 0x000fe2000c101904 */
[----:B------:R-:W-:Y:S05]  /*01a0*/  EXIT ;  /* 0x000000000000794d */ /* 0x000fea0003800000 */
.L_x_0:
[----:B------:R-:W-:-:S00]  /*01b0*/  BRA `(.L_x_0) ;  /* 0xfffffffc00fc7947 */ /* 0x000fc0000383ffff */
[----:B------:R-:W-:-:S00]  /*01c0*/  NOP ;  /* 0x0000000000007918 */ /* 0x000fc00000000000 */
        /* <DEDUP_REMOVED lines=11> */
.L_x_6:


//--------------------- .text._Z7sumKernPjS_      --------------------------
	.section	.text._Z7sumKernPjS_,"ax",@progbits
	.align	128
        .global         _Z7sumKernPjS_
        .type           _Z7sumKernPjS_,@function
        .size           _Z7sumKernPjS_,(.L_x_7 - _Z7sumKernPjS_)
        .other          _Z7sumKernPjS_,@"STO_CUDA_ENTRY STV_DEFAULT"
_Z7sumKernPjS_:
.text._Z7sumKernPjS_:
[----:B------:R-:W-:Y:S01]  /*0000*/  LDC R1, c[0x0][0x37c] ;  /* 0x0000df00ff017b82 */ /* 0x000fe20000000800 */
[----:B------:R-:W0:Y:S07]  /*0010*/  S2R R8, SR_TID.X ;  /* 0x0000000000087919 */ /* 0x000e2e0000002100 */
[----:B------:R-:W1:Y:S01]  /*0020*/  LDC.64 R6, c[0x0][0x380] ;  /* 0x0000e000ff067b82 */ /* 0x000e620000000a00 */
[----:B------:R-:W2:Y:S01]  /*0030*/  LDCU.64 UR8, c[0x0][0x358] ;  /* 0x00006b00ff0877ac */ /* 0x000ea20008000a00 */
[----:B------:R-:W3:Y:S01]  /*0040*/  LDCU UR4, c[0x0][0x360] ;  /* 0x00006c00ff0477ac */ /* 0x000ee20008000800 */
[----:B------:R-:W-:Y:S01]  /*0050*/  UMOV UR6, 0x1 ;  /* 0x0000000100067882 */ /* 0x000fe20000000000 */
[----:B0-23--:R-:W-:-:S07]  /*0060*/  SHF.L.U32 R0, R8, 0x1, RZ ;  /* 0x0000000108007819 */ /* 0x00dfce00000006ff */
.L_x_3:
[----:B------:R-:W-:Y:S01]  /*0070*/  ISETP.GE.U32.AND P0, PT, R8, UR4, PT ;  /* 0x0000000408007c0c */ /* 0x000fe2000bf06070 */
[----:B------:R-:W-:-:S12]  /*0080*/  BSSY.RECONVERGENT B0, `(.L_x_1) ;  /* 0x000000a000007945 */ /* 0x000fd80003800200 */
[----:B0-----:R-:W-:Y:S05]  /*0090*/  @P0 BRA `(.L_x_2) ;  /* 0x0000000000200947 */ /* 0x001fea0003800000 */
[----:B------:R-:W-:-:S05]  /*00a0*/  IMAD R5, R0, UR6, RZ ;  /* 0x0000000600057c24 */ /* 0x000fca000f8e02ff */
[C---:B------:R-:W-:Y:S01]  /*00b0*/  IADD3 R3, PT, PT, R5.reuse, UR6, RZ ;  /* 0x0000000605037c10 */ /* 0x040fe2000fffe0ff */
[----:B-1----:R-:W-:-:S04]  /*00c0*/  IMAD.WIDE R4, R5, 0x4, R6 ;  /* 0x0000000405047825 */ /* 0x002fc800078e0206 */
[----:B------:R-:W-:Y:S01]  /*00d0*/  IMAD.WIDE R2, R3, 0x4, R6 ;  /* 0x0000000403027825 */ /* 0x000fe200078e0206 */
[----:B------:R-:W2:Y:S05]  /*00e0*/  LDG.E R9, desc[UR8][R4.64] ;  /* 0x0000000804097981 */ /* 0x000eaa000c1e1900 */
[----:B------:R-:W2:Y:S02]  /*00f0*/  LDG.E R2, desc[UR8][R2.64] ;  /* 0x0000000802027981 */ /* 0x000ea4000c1e1900 */
[----:B--2---:R-:W-:-:S05]  /*0100*/  IADD3 R9, PT, PT, R2, R9, RZ ;  /* 0x0000000902097210 */ /* 0x004fca0007ffe0ff */
[----:B------:R0:W-:Y:S02]  /*0110*/  STG.E desc[UR8][R4.64], R9 ;  /* 0x0000000904007986 */ /* 0x0001e4000c101908 */
.L_x_2:
[----:B------:R-:W-:Y:S05]  /*0120*/  BSYNC.RECONVERGENT B0 ;  /* 0x0000000000007941 */ /* 0x000fea0003800200 */
.L_x_1:
[----:B------:R-:W-:Y:S01]  /*0130*/  BAR.SYNC.DEFER_BLOCKING 0x0 ;  /* 0x0000000000007b1d */ /* 0x000fe20000010000 */
[----:B------:R-:W-:Y:S02]  /*0140*/  UISETP.GT.U32.AND UP0, UPT, UR4, 0x1, UPT ;  /* 0x000000010400788c */ /* 0x000fe4000bf04070 */
[----:B------:R-:W-:Y:S02]  /*0150*/  USHF.R.U32.HI UR5, URZ, 0x1, UR4 ;  /* 0x00000001ff057899 */ /* 0x000fe40008011604 */
[----:B------:R-:W-:-:S05]  /*0160*/  USHF.L.U32 UR6, UR6, 0x1, URZ ;  /* 0x0000000106067899 */ /* 0x000fca00080006ff */
[----:B------:R-:W-:Y:S01]  /*0170*/  UMOV UR4, UR5 ;  /* 0x0000000500047c82 */ /* 0x000fe20008000000 */
[----:B------:R-:W-:Y:S06]  /*0180*/  BRA.U UP0, `(.L_x_3) ;  /* 0xfffffffd00b87547 */ /* 0x000fec000b83ffff */
[----:B------:R-:W-:-:S13]  /*0190*/  ISETP.NE.AND P0, PT, R8, RZ, PT ;  /* 0x000000ff0800720c */ /* 0x000fda0003f05270 */
[----:B------:R-:W-:Y:S05]  /*01a0*/  @P0 EXIT ;  /* 0x000000000000094d */ /* 0x000fea0003800000 */
[----:B------:R-:W2:Y:S02]  /*01b0*/  LDC.64 R2, c[0x0][0x380] ;  /* 0x0000e000ff027b82 */ /* 0x000ea40000000a00 */
[----:B--2---:R-:W2:Y:S06]  /*01c0*/  LDG.E R3, desc[UR8][R2.64] ;  /* 0x0000000802037981 */ /* 0x004eac000c1e1900 */
[----:B0-----:R-:W2:Y:S02]  /*01d0*/  LDC.64 R4, c[0x0][0x388] ;  /* 0x0000e200ff047b82 */ /* 0x001ea40000000a00 */
[----:B--2---:R-:W-:Y:S01]  /*01e0*/  STG.E desc[UR8][R4.64], R3 ;  /* 0x0000000304007986 */ /* 0x004fe2000c101908 */
[----:B------:R-:W-:Y:S05]  /*01f0*/  EXIT ;  /* 0x000000000000794d */ /* 0x000fea0003800000 */
.L_x_4:
        /* <DEDUP_REMOVED lines=16> */
.L_x_7:


//--------------------- .text._Z12doublifyKernPf  --------------------------
	.section	.text._Z12doublifyKernPf,"ax",@progbits
	.align	128
        .global         _Z12doublifyKernPf
        .type           _Z12doublifyKernPf,@function
        .size           _Z12doublifyKernPf,(.L_x_8 - _Z12doublifyKernPf)
        .other          _Z12doublifyKernPf,@"STO_CUDA_ENTRY STV_DEFAULT"
_Z12doublifyKernPf:
.text._Z12doublifyKernPf:
[----:B------:R-:W-:Y:S01]  /*0000*/  LDC R1, c[0x0][0x37c] ;  /* 0x0000df00ff017b82 */ /* 0x000fe20000000800 */
[----:B------:R-:W0:Y:S07]  /*0010*/  S2R R5, SR_TID.X ;  /* 0x0000000000057919 */ /* 0x000e2e0000002100 */
[----:B------:R-:W1:Y:S01]  /*0020*/  LDC.64 R2, c[0x0][0x380] ;  /* 0x0000e000ff027b82 */ /* 0x000e620000000a00 */
[----:B------:R-:W2:Y:S01]  /*0030*/  LDCU.64 UR4, c[0x0][0x358] ;  /* 0x00006b00ff0477ac */ /* 0x000ea20008000a00 */
[----:B------:R-:W0:Y:S02]  /*0040*/  S2R R0, SR_CTAID.X ;  /* 0x0000000000007919 */ /* 0x000e240000002500 */
[----:B0-----:R-:W-:-:S05]  /*0050*/  LEA R5, R0, R5, 0x2 ;  /* 0x0000000500057211 */ /* 0x001fca00078e10ff */
[----:B-1----:R-:W-:-:S05]  /*0060*/  IMAD.WIDE R2, R5, 0x4, R2 ;  /* 0x0000000405027825 */ /* 0x002fca00078e0202 */
[----:B--2---:R-:W2:Y:S02]  /*0070*/  LDG.E R0, desc[UR4][R2.64] ;  /* 0x0000000402007981 */ /* 0x004ea4000c1e1900 */
[----:B--2---:R-:W-:-:S05]  /*0080*/  FADD R5, R0, R0 ;  /* 0x0000000000057221 */ /* 0x004fca0000000000 */
[----:B------:R-:W-:Y:S01]  /*0090*/  STG.E desc[UR4][R2.64], R5 ;  /* 0x0000000502007986 */ /* 0x000fe2000c101904 */
[----:B------:R-:W-:Y:S05]  /*00a0*/  EXIT ;  /* 0x000000000000794d */ /* 0x000fea0003800000 */
.L_x_5:
        /* <DEDUP_REMOVED lines=13> */
.L_x_8:


//--------------------- .nv.shared.reserved.0     --------------------------
	.section	.nv.shared.reserved.0,"aw",@nobits
	.weak		__nv_reservedSMEM_offset_0_alias
	.size		__nv_reservedSMEM_offset_0_alias, 0, 64
	.other		__nv_reservedSMEM_offset_0_alias,@"STO_CUDA_RESERVED_SHARED STV_DEFAULT"
__nv_reservedSMEM_offset_0_alias:
	.zero		0
	.zero		64


//--------------------- .nv.constant0._Z8prodKernPjS_S_Pm --------------------------
	.section	.nv.constant0._Z8prodKernPjS_S_Pm,"a",@progbits
	.sectionflags	@""
	.align	4
.nv.constant0._Z8prodKernPjS_S_Pm:
	.zero		928


//--------------------- .nv.constant0._Z7sumKernPjS_ --------------------------
	.section	.nv.constant0._Z7sumKernPjS_,"a",@progbits
	.sectionflags	@""
	.align	4
.nv.constant0._Z7sumKernPjS_:
	.zero		912


//--------------------- .nv.constant0._Z12doublifyKernPf --------------------------
	.section	.nv.constant0._Z12doublifyKernPf,"a",@progbits
	.sectionflags	@""
	.align	4
.nv.constant0._Z12doublifyKernPf:
	.zero		904


//--------------------- SYMBOLS --------------------------

	.type		.nv.reservedSmem.offset0,@object
	.size		.nv.reservedSmem.offset0,0x4
